//
// Generated by NVIDIA NVVM Compiler
//
// Compiler Build ID: CL-36424714
// Cuda compilation tools, release 13.0, V13.0.88
// Based on NVVM 20.0.0
//

.version 9.0
.target sm_100
.address_size 64

	// .globl	_Z16reduce_efficientPfS_i
// _ZZ16reduce_efficientPfS_iE5sdata has been demoted

.visible .entry _Z16reduce_efficientPfS_i(
	.param .u64 .ptr .align 1 _Z16reduce_efficientPfS_i_param_0,
	.param .u64 .ptr .align 1 _Z16reduce_efficientPfS_i_param_1,
	.param .u32 _Z16reduce_efficientPfS_i_param_2
)
{
	.reg .pred 	%p<6>;
	.reg .b32 	%r<14>;
	.reg .b32 	%f<9>;
	.reg .b64 	%rd<9>;
	// demoted variable
	.shared .align 4 .b8 _ZZ16reduce_efficientPfS_iE5sdata[1024];
	ld.param.u64 	%rd1, [_Z16reduce_efficientPfS_i_param_0];
	ld.param.u64 	%rd2, [_Z16reduce_efficientPfS_i_param_1];
	ld.param.u32 	%r8, [_Z16reduce_efficientPfS_i_param_2];
	mov.u32 	%r1, %tid.x;
	mov.u32 	%r2, %ctaid.x;
	mov.u32 	%r13, %ntid.x;
	mad.lo.s32 	%r4, %r2, %r13, %r1;
	setp.ge.s32 	%p1, %r4, %r8;
	mov.f32 	%f8, 0f00000000;
	@%p1 bra 	$L__BB0_2;
	cvta.to.global.u64 	%rd3, %rd1;
	mul.wide.s32 	%rd4, %r4, 4;
	add.s64 	%rd5, %rd3, %rd4;
	ld.global.f32 	%f8, [%rd5];
$L__BB0_2:
	shl.b32 	%r9, %r1, 2;
	mov.u32 	%r10, _ZZ16reduce_efficientPfS_iE5sdata;
	add.s32 	%r5, %r10, %r9;
	st.shared.f32 	[%r5], %f8;
	bar.sync 	0;
	setp.lt.u32 	%p2, %r13, 2;
	@%p2 bra 	$L__BB0_6;
$L__BB0_3:
	shr.u32 	%r7, %r13, 1;
	setp.ge.u32 	%p3, %r1, %r7;
	@%p3 bra 	$L__BB0_5;
	shl.b32 	%r11, %r7, 2;
	add.s32 	%r12, %r5, %r11;
	ld.shared.f32 	%f4, [%r12];
	ld.shared.f32 	%f5, [%r5];
	add.f32 	%f6, %f4, %f5;
	st.shared.f32 	[%r5], %f6;
$L__BB0_5:
	bar.sync 	0;
	setp.gt.u32 	%p4, %r13, 3;
	mov.u32 	%r13, %r7;
	@%p4 bra 	$L__BB0_3;
$L__BB0_6:
	setp.ne.s32 	%p5, %r1, 0;
	@%p5 bra 	$L__BB0_8;
	ld.shared.f32 	%f7, [_ZZ16reduce_efficientPfS_iE5sdata];
	cvta.to.global.u64 	%rd6, %rd2;
	mul.wide.u32 	%rd7, %r2, 4;
	add.s64 	%rd8, %rd6, %rd7;
	st.global.f32 	[%rd8], %f7;
$L__BB0_8:
	ret;

}


// ===== COMPILED SASS (sm_100) =====

	.target	sm_100

	.elftype	@"ET_EXEC"


//--------------------- .note.nv.tkinfo           --------------------------
	.section	.note.nv.tkinfo,"",@"SHT_NOTE"
	.sectionflags	@"SHF_NOTE_NV_TKINFO"
	.tkinfo
        /*0018*/ 	.word	0x00000002
        /*0030*/ 	.string	""
        /*0030*/ 	.string	"ptxas"
        /*0030*/ 	.string	"Cuda compilation tools, release 13.0, V13.0.88"
        /*0030*/ 	.string	"Build cuda_13.0.r13.0/compiler.36424714_0"
        /*0030*/ 	.string	"-arch sm_100 -m 64 "



//--------------------- .note.nv.cuinfo           --------------------------
	.section	.note.nv.cuinfo,"",@"SHT_NOTE"
	.sectionflags	@"SHF_NOTE_NV_CUINFO"
        /*0018*/ 	.short	0x0002
        /*001a*/ 	.short	0x0064
        /*001c*/ 	.short	0x0082
	.zero		2


//--------------------- .nv.info                  --------------------------
	.section	.nv.info,"",@"SHT_CUDA_INFO"
	.align	4


	//----- nvinfo : EIATTR_REGCOUNT
	.align		4
        /*0000*/ 	.byte	0x04, 0x2f
        /*0002*/ 	.short	(.L_1 - .L_0)
	.align		4
.L_0:
        /*0004*/ 	.word	index@(_Z16reduce_efficientPfS_i)
        /*0008*/ 	.word	0x0000000b


	//----- nvinfo : EIATTR_FRAME_SIZE
	.align		4
.L_1:
        /*000c*/ 	.byte	0x04, 0x11
        /*000e*/ 	.short	(.L_3 - .L_2)
	.align		4
.L_2:
        /*0010*/ 	.word	index@(_Z16reduce_efficientPfS_i)
        /*0014*/ 	.word	0x00000000


	//----- nvinfo : EIATTR_MIN_STACK_SIZE
	.align		4
.L_3:
        /*0018*/ 	.byte	0x04, 0x12
        /*001a*/ 	.short	(.L_5 - .L_4)
	.align		4
.L_4:
        /*001c*/ 	.word	index@(_Z16reduce_efficientPfS_i)
        /*0020*/ 	.word	0x00000000
.L_5:


//--------------------- .nv.compat                --------------------------
	.section	.nv.compat,"",@"SHT_CUDA_COMPAT_INFO"
	.align	4
        /*0000*/ 	.byte	0x02, 0x09, 0x00, 0x00, 0x02, 0x02, 0x01, 0x00, 0x02, 0x05, 0x05, 0x00, 0x03, 0x07, 0x01, 0x01
        /*0010*/ 	.byte	0x02, 0x03, 0x00, 0x00, 0x02, 0x06, 0x01, 0x00, 0x04, 0x0b, 0x08, 0x00, 0x09, 0x00, 0x00, 0x00
        /*0020*/ 	.byte	0x00, 0x00, 0x00, 0x00


//--------------------- .nv.info._Z16reduce_efficientPfS_i --------------------------
	.section	.nv.info._Z16reduce_efficientPfS_i,"",@"SHT_CUDA_INFO"
	.sectionflags	@""
	.align	4


	//----- nvinfo : EIATTR_CUDA_API_VERSION
	.align		4
        /*0000*/ 	.byte	0x04, 0x37
        /*0002*/ 	.short	(.L_7 - .L_6)
.L_6:
        /*0004*/ 	.word	0x00000082


	//----- nvinfo : EIATTR_KPARAM_INFO
	.align		4
.L_7:
        /*0008*/ 	.byte	0x04, 0x17
        /*000a*/ 	.short	(.L_9 - .L_8)
.L_8:
        /*000c*/ 	.word	0x00000000
        /*0010*/ 	.short	0x0002
        /*0012*/ 	.short	0x0010
        /*0014*/ 	.byte	0x00, 0xf0, 0x11, 0x00


	//----- nvinfo : EIATTR_KPARAM_INFO
	.align		4
.L_9:
        /*0018*/ 	.byte	0x04, 0x17
        /*001a*/ 	.short	(.L_11 - .L_10)
.L_10:
        /*001c*/ 	.word	0x00000000
        /*0020*/ 	.short	0x0001
        /*0022*/ 	.short	0x0008
        /*0024*/ 	.byte	0x00, 0xf5, 0x21, 0x00


	//----- nvinfo : EIATTR_KPARAM_INFO
	.align		4
.L_11:
        /*0028*/ 	.byte	0x04, 0x17
        /*002a*/ 	.short	(.L_13 - .L_12)
.L_12:
        /*002c*/ 	.word	0x00000000
        /*0030*/ 	.short	0x0000
        /*0032*/ 	.short	0x0000
        /*0034*/ 	.byte	0x00, 0xf5, 0x21, 0x00


	//----- nvinfo : EIATTR_SPARSE_MMA_MASK
	.align		4
.L_13:
        /*0038*/ 	.byte	0x03, 0x50
        /*003a*/ 	.short	0x0000


	//----- nvinfo : EIATTR_MAXREG_COUNT
	.align		4
        /*003c*/ 	.byte	0x03, 0x1b
        /*003e*/ 	.short	0x00ff


	//----- nvinfo : EIATTR_NUM_BARRIERS
	.align		4
        /*0040*/ 	.byte	0x02, 0x4c
        /*0042*/ 	.byte	0x01
	.zero		1


	//----- nvinfo : EIATTR_MERCURY_ISA_VERSION
	.align		4
        /*0044*/ 	.byte	0x03, 0x5f
        /*0046*/ 	.short	0x0101


	//----- nvinfo : EIATTR_VRC_CTA_INIT_COUNT
	.align		4
        /*0048*/ 	.byte	0x02, 0x4a
	.zero		1
	.zero		1


	//----- nvinfo : EIATTR_EXIT_INSTR_OFFSETS
	.align		4
        /*004c*/ 	.byte	0x04, 0x1c
        /*004e*/ 	.short	(.L_15 - .L_14)


	//   ....[0]....
.L_14:
        /*0050*/ 	.word	0x00000210


	//   ....[1]....
        /*0054*/ 	.word	0x00000290


	//----- nvinfo : EIATTR_CBANK_PARAM_SIZE
	.align		4
.L_15:
        /*0058*/ 	.byte	0x03, 0x19
        /*005a*/ 	.short	0x0014


	//----- nvinfo : EIATTR_PARAM_CBANK
	.align		4
        /*005c*/ 	.byte	0x04, 0x0a
        /*005e*/ 	.short	(.L_17 - .L_16)
	.align		4
.L_16:
        /*0060*/ 	.word	index@(.nv.constant0._Z16reduce_efficientPfS_i)
        /*0064*/ 	.short	0x0380
        /*0066*/ 	.short	0x0014


	//----- nvinfo : EIATTR_SW_WAR
	.align		4
.L_17:
        /*0068*/ 	.byte	0x04, 0x36
        /*006a*/ 	.short	(.L_19 - .L_18)
.L_18:
        /*006c*/ 	.word	0x00000008
.L_19:


//--------------------- .nv.callgraph             --------------------------
	.section	.nv.callgraph,"",@"SHT_CUDA_CALLGRAPH"
	.align	4
	.sectionentsize	8
	.align		4
        /*0000*/ 	.word	0x00000000
	.align		4
        /*0004*/ 	.word	0xffffffff
	.align		4
        /*0008*/ 	.word	0x00000000
	.align		4
        /*000c*/ 	.word	0xfffffffe
	.align		4
        /*0010*/ 	.word	0x00000000
	.align		4
        /*0014*/ 	.word	0xfffffffd
	.align		4
        /*0018*/ 	.word	0x00000000
	.align		4
        /*001c*/ 	.word	0xfffffffc


//--------------------- .text._Z16reduce_efficientPfS_i --------------------------
	.section	.text._Z16reduce_efficientPfS_i,"ax",@progbits
	.align	128
        .global         _Z16reduce_efficientPfS_i
        .type           _Z16reduce_efficientPfS_i,@function
        .size           _Z16reduce_efficientPfS_i,(.L_x_3 - _Z16reduce_efficientPfS_i)
        .other          _Z16reduce_efficientPfS_i,@"STO_CUDA_ENTRY STV_DEFAULT"
_Z16reduce_efficientPfS_i:
.text._Z16reduce_efficientPfS_i:
[----:B------:R-:W-:Y:S01]  /*0000*/  LDC R1, c[0x0][0x37c] ;  /* 0x0000df00ff017b82 */ /* 0x000fe20000000800 */
[----:B------:R-:W0:Y:S01]  /*0010*/  S2R R6, SR_TID.X ;  /* 0x0000000000067919 */ /* 0x000e220000002100 */
[----:B------:R-:W0:Y:S01]  /*0020*/  LDCU UR8, c[0x0][0x360] ;  /* 0x00006c00ff0877ac */ /* 0x000e220008000800 */
[----:B------:R-:W-:Y:S01]  /*0030*/  IMAD.MOV.U32 R4, RZ, RZ, RZ ;  /* 0x000000ffff047224 */ /* 0x000fe200078e00ff */
[----:B------:R-:W0:Y:S01]  /*0040*/  S2R R7, SR_CTAID.X ;  /* 0x0000000000077919 */ /* 0x000e220000002500 */
[----:B------:R-:W1:Y:S01]  /*0050*/  LDCU UR4, c[0x0][0x390] ;  /* 0x00007200ff0477ac */ /* 0x000e620008000800 */
[----:B------:R-:W2:Y:S01]  /*0060*/  LDCU.64 UR6, c[0x0][0x358] ;  /* 0x00006b00ff0677ac */ /* 0x000ea20008000a00 */
[----:B0-----:R-:W-:-:S05]  /*0070*/  IMAD R5, R7, UR8, R6 ;  /* 0x0000000807057c24 */ /* 0x001fca000f8e0206 */
[----:B-1----:R-:W-:-:S13]  /*0080*/  ISETP.GE.AND P0, PT, R5, UR4, PT ;  /* 0x0000000405007c0c */ /* 0x002fda000bf06270 */
[----:B------:R-:W0:Y:S02]  /*0090*/  @!P0 LDC.64 R2, c[0x0][0x380] ;  /* 0x0000e000ff028b82 */ /* 0x000e240000000a00 */
[----:B0-----:R-:W-:-:S05]  /*00a0*/  @!P0 IMAD.WIDE R2, R5, 0x4, R2 ;  /* 0x0000000405028825 */ /* 0x001fca00078e0202 */
[----:B--2---:R-:W2:Y:S01]  /*00b0*/  @!P0 LDG.E R4, desc[UR6][R2.64] ;  /* 0x0000000602048981 */ /* 0x004ea2000c1e1900 */
[----:B------:R-:W0:Y:S01]  /*00c0*/  S2UR UR5, SR_CgaCtaId ;  /* 0x00000000000579c3 */ /* 0x000e220000008800 */
[----:B------:R-:W-:Y:S01]  /*00d0*/  IMAD.U32 R0, RZ, RZ, UR8 ;  /* 0x00000008ff007e24 */ /* 0x000fe2000f8e00ff */
[----:B------:R-:W-:Y:S01]  /*00e0*/  UMOV UR4, 0x400 ;  /* 0x0000040000047882 */ /* 0x000fe20000000000 */
[----:B------:R-:W-:-:S03]  /*00f0*/  ISETP.NE.AND P0, PT, R6, RZ, PT ;  /* 0x000000ff0600720c */ /* 0x000fc60003f05270 */
[----:B------:R-:W-:Y:S01]  /*0100*/  ISETP.GE.U32.AND P1, PT, R0, 0x2, PT ;  /* 0x000000020000780c */ /* 0x000fe20003f26070 */
[----:B0-----:R-:W-:-:S06]  /*0110*/  ULEA UR4, UR5, UR4, 0x18 ;  /* 0x0000000405047291 */ /* 0x001fcc000f8ec0ff */
[----:B------:R-:W-:-:S05]  /*0120*/  LEA R5, R6, UR4, 0x2 ;  /* 0x0000000406057c11 */ /* 0x000fca000f8e10ff */
[----:B--2---:R0:W-:Y:S01]  /*0130*/  STS [R5], R4 ;  /* 0x0000000405007388 */ /* 0x0041e20000000800 */
[----:B------:R-:W-:Y:S06]  /*0140*/  BAR.SYNC.DEFER_BLOCKING 0x0 ;  /* 0x0000000000007b1d */ /* 0x000fec0000010000 */
[----:B------:R-:W-:Y:S05]  /*0150*/  @!P1 BRA `(.L_x_0) ;  /* 0x00000000002c9947 */ /* 0x000fea0003800000 */
.L_x_1:
[----:B------:R-:W-:-:S04]  /*0160*/  SHF.R.U32.HI R8, RZ, 0x1, R0 ;  /* 0x00000001ff087819 */ /* 0x000fc80000011600 */
[----:B------:R-:W-:-:S13]  /*0170*/  ISETP.GE.U32.AND P1, PT, R6, R8, PT ;  /* 0x000000080600720c */ /* 0x000fda0003f26070 */
[----:B------:R-:W-:Y:S01]  /*0180*/  @!P1 LEA R2, R8, R5, 0x2 ;  /* 0x0000000508029211 */ /* 0x000fe200078e10ff */
[----:B------:R-:W-:Y:S05]  /*0190*/  @!P1 LDS R3, [R5] ;  /* 0x0000000005039984 */ /* 0x000fea0000000800 */
[----:B------:R-:W0:Y:S02]  /*01a0*/  @!P1 LDS R2, [R2] ;  /* 0x0000000002029984 */ /* 0x000e240000000800 */
[----:B0-----:R-:W-:-:S05]  /*01b0*/  @!P1 FADD R4, R2, R3 ;  /* 0x0000000302049221 */ /* 0x001fca0000000000 */
[----:B------:R1:W-:Y:S01]  /*01c0*/  @!P1 STS [R5], R4 ;  /* 0x0000000405009388 */ /* 0x0003e20000000800 */
[----:B------:R-:W-:Y:S01]  /*01d0*/  BAR.SYNC.DEFER_BLOCKING 0x0 ;  /* 0x0000000000007b1d */ /* 0x000fe20000010000 */
[----:B------:R-:W-:Y:S01]  /*01e0*/  ISETP.GT.U32.AND P1, PT, R0, 0x3, PT ;  /* 0x000000030000780c */ /* 0x000fe20003f24070 */
[----:B------:R-:W-:-:S12]  /*01f0*/  IMAD.MOV.U32 R0, RZ, RZ, R8 ;  /* 0x000000ffff007224 */ /* 0x000fd800078e0008 */
[----:B-1----:R-:W-:Y:S05]  /*0200*/  @P1 BRA `(.L_x_1) ;  /* 0xfffffffc00d41947 */ /* 0x002fea000383ffff */
.L_x_0:
[----:B------:R-:W-:Y:S05]  /*0210*/  @P0 EXIT ;  /* 0x000000000000094d */ /* 0x000fea0003800000 */
[----:B------:R-:W1:Y:S01]  /*0220*/  S2UR UR5, SR_CgaCtaId ;  /* 0x00000000000579c3 */ /* 0x000e620000008800 */
[----:B------:R-:W-:-:S07]  /*0230*/  UMOV UR4, 0x400 ;  /* 0x0000040000047882 */ /* 0x000fce0000000000 */
[----:B------:R-:W2:Y:S01]  /*0240*/  LDC.64 R2, c[0x0][0x388] ;  /* 0x0000e200ff027b82 */ /* 0x000ea20000000a00 */
[----:B-1----:R-:W-:Y:S01]  /*0250*/  ULEA UR4, UR5, UR4, 0x18 ;  /* 0x0000000405047291 */ /* 0x002fe2000f8ec0ff */
[----:B--2---:R-:W-:-:S08]  /*0260*/  IMAD.WIDE.U32 R2, R7, 0x4, R2 ;  /* 0x0000000407027825 */ /* 0x004fd000078e0002 */
[----:B0-----:R-:W0:Y:S04]  /*0270*/  LDS R5, [UR4] ;  /* 0x00000004ff057984 */ /* 0x001e280008000800 */
[----:B0-----:R-:W-:Y:S01]  /*0280*/  STG.E desc[UR6][R2.64], R5 ;  /* 0x0000000502007986 */ /* 0x001fe2000c101906 */
[----:B------:R-:W-:Y:S05]  /*0290*/  EXIT ;  /* 0x000000000000794d */ /* 0x000fea0003800000 */
.L_x_2:
[----:B------:R-:W-:-:S00]  /*02a0*/  BRA `(.L_x_2) ;  /* 0xfffffffc00fc7947 */ /* 0x000fc0000383ffff */
[----:B------:R-:W-:-:S00]  /*02b0*/  NOP ;  /* 0x0000000000007918 */ /* 0x000fc00000000000 */
        /* <DEDUP_REMOVED lines=12> */
.L_x_3:


//--------------------- .nv.shared._Z16reduce_efficientPfS_i --------------------------
	.section	.nv.shared._Z16reduce_efficientPfS_i,"aw",@nobits
	.sectionflags	@""
	.align	4
.nv.shared._Z16reduce_efficientPfS_i:
	.zero		2048


//--------------------- .nv.shared.reserved.0     --------------------------
	.section	.nv.shared.reserved.0,"aw",@nobits
	.weak		__nv_reservedSMEM_offset_0_alias
	.size		__nv_reservedSMEM_offset_0_alias, 0, 64
	.other		__nv_reservedSMEM_offset_0_alias,@"STO_CUDA_RESERVED_SHARED STV_DEFAULT"
__nv_reservedSMEM_offset_0_alias:
	.zero		0
	.zero		64


//--------------------- .nv.constant0._Z16reduce_efficientPfS_i --------------------------
	.section	.nv.constant0._Z16reduce_efficientPfS_i,"a",@progbits
	.sectionflags	@""
	.align	4
.nv.constant0._Z16reduce_efficientPfS_i:
	.zero		916


//--------------------- SYMBOLS --------------------------

	.type		.nv.reservedSmem.offset0,@object
	.size		.nv.reservedSmem.offset0,0x4
	.type		.nv.reservedSmem.cap,@object
	.size		.nv.reservedSmem.cap,0x4
